//
// Generated by NVIDIA NVVM Compiler
//
// Compiler Build ID: CL-36424714
// Cuda compilation tools, release 13.0, V13.0.88
// Based on NVVM 20.0.0
//

.version 9.0
.target sm_100
.address_size 64

	// .globl	_Z9transposePiS_S_i

.visible .entry _Z9transposePiS_S_i(
	.param .u64 .ptr .align 1 _Z9transposePiS_S_i_param_0,
	.param .u64 .ptr .align 1 _Z9transposePiS_S_i_param_1,
	.param .u64 .ptr .align 1 _Z9transposePiS_S_i_param_2,
	.param .u32 _Z9transposePiS_S_i_param_3
)
{
	.reg .pred 	%p<10>;
	.reg .b32 	%r<105>;
	.reg .b64 	%rd<67>;

	ld.param.u64 	%rd14, [_Z9transposePiS_S_i_param_0];
	ld.param.u64 	%rd15, [_Z9transposePiS_S_i_param_1];
	ld.param.u32 	%r30, [_Z9transposePiS_S_i_param_3];
	cvta.to.global.u64 	%rd1, %rd15;
	cvta.to.global.u64 	%rd2, %rd14;
	mov.u32 	%r31, %ntid.y;
	mov.u32 	%r32, %ctaid.y;
	mov.u32 	%r33, %tid.y;
	mad.lo.s32 	%r1, %r31, %r32, %r33;
	mov.u32 	%r34, %ntid.x;
	mov.u32 	%r35, %ctaid.x;
	mov.u32 	%r36, %tid.x;
	mad.lo.s32 	%r2, %r34, %r35, %r36;
	max.s32 	%r37, %r1, %r2;
	setp.ge.s32 	%p1, %r37, %r30;
	@%p1 bra 	$L__BB0_13;
	mul.lo.s32 	%r3, %r30, %r1;
	and.b32  	%r4, %r30, 7;
	setp.lt.u32 	%p2, %r30, 8;
	mov.b32 	%r99, 0;
	mov.u32 	%r104, %r99;
	@%p2 bra 	$L__BB0_4;
	and.b32  	%r99, %r30, 2147483640;
	neg.s32 	%r93, %r99;
	mul.wide.s32 	%rd16, %r30, 4;
	add.s64 	%rd3, %rd1, %rd16;
	shl.b32 	%r7, %r30, 3;
	mul.wide.s32 	%rd17, %r30, 8;
	add.s64 	%rd4, %rd1, %rd17;
	mul.wide.s32 	%rd18, %r30, 12;
	add.s64 	%rd5, %rd1, %rd18;
	mul.wide.s32 	%rd19, %r30, 16;
	add.s64 	%rd6, %rd1, %rd19;
	mul.wide.s32 	%rd20, %r30, 20;
	add.s64 	%rd7, %rd1, %rd20;
	mul.wide.s32 	%rd21, %r30, 24;
	add.s64 	%rd8, %rd1, %rd21;
	mul.wide.s32 	%rd22, %r30, 28;
	add.s64 	%rd9, %rd1, %rd22;
	mul.wide.u32 	%rd23, %r3, 4;
	add.s64 	%rd24, %rd23, %rd2;
	add.s64 	%rd66, %rd24, 16;
	mov.b32 	%r104, 0;
	mov.u32 	%r92, %r2;
$L__BB0_3:
	.pragma "nounroll";
	mul.wide.s32 	%rd25, %r92, 4;
	add.s64 	%rd26, %rd3, %rd25;
	add.s64 	%rd27, %rd4, %rd25;
	add.s64 	%rd28, %rd5, %rd25;
	add.s64 	%rd29, %rd6, %rd25;
	add.s64 	%rd30, %rd7, %rd25;
	add.s64 	%rd31, %rd8, %rd25;
	add.s64 	%rd32, %rd9, %rd25;
	add.s64 	%rd33, %rd1, %rd25;
	ld.global.u32 	%r41, [%rd66+-16];
	ld.global.u32 	%r42, [%rd33];
	mad.lo.s32 	%r43, %r42, %r41, %r104;
	ld.global.u32 	%r44, [%rd66+-12];
	ld.global.u32 	%r45, [%rd26];
	mad.lo.s32 	%r46, %r45, %r44, %r43;
	ld.global.u32 	%r47, [%rd66+-8];
	ld.global.u32 	%r48, [%rd27];
	mad.lo.s32 	%r49, %r48, %r47, %r46;
	ld.global.u32 	%r50, [%rd66+-4];
	ld.global.u32 	%r51, [%rd28];
	mad.lo.s32 	%r52, %r51, %r50, %r49;
	ld.global.u32 	%r53, [%rd66];
	ld.global.u32 	%r54, [%rd29];
	mad.lo.s32 	%r55, %r54, %r53, %r52;
	ld.global.u32 	%r56, [%rd66+4];
	ld.global.u32 	%r57, [%rd30];
	mad.lo.s32 	%r58, %r57, %r56, %r55;
	ld.global.u32 	%r59, [%rd66+8];
	ld.global.u32 	%r60, [%rd31];
	mad.lo.s32 	%r61, %r60, %r59, %r58;
	ld.global.u32 	%r62, [%rd66+12];
	ld.global.u32 	%r63, [%rd32];
	mad.lo.s32 	%r104, %r63, %r62, %r61;
	add.s32 	%r93, %r93, 8;
	add.s32 	%r92, %r92, %r7;
	add.s64 	%rd66, %rd66, 32;
	setp.ne.s32 	%p3, %r93, 0;
	@%p3 bra 	$L__BB0_3;
$L__BB0_4:
	setp.eq.s32 	%p4, %r4, 0;
	@%p4 bra 	$L__BB0_12;
	and.b32  	%r17, %r30, 3;
	setp.lt.u32 	%p5, %r4, 4;
	@%p5 bra 	$L__BB0_7;
	add.s32 	%r65, %r99, %r3;
	mul.wide.u32 	%rd34, %r65, 4;
	add.s64 	%rd35, %rd2, %rd34;
	ld.global.u32 	%r66, [%rd35];
	mad.lo.s32 	%r67, %r99, %r30, %r2;
	mul.wide.s32 	%rd36, %r67, 4;
	add.s64 	%rd37, %rd1, %rd36;
	ld.global.u32 	%r68, [%rd37];
	mad.lo.s32 	%r69, %r68, %r66, %r104;
	cvt.u64.u32 	%rd38, %r3;
	cvt.u64.u32 	%rd39, %r99;
	add.s64 	%rd40, %rd39, %rd38;
	shl.b64 	%rd41, %rd40, 2;
	add.s64 	%rd42, %rd2, %rd41;
	ld.global.u32 	%r70, [%rd42+4];
	mul.wide.s32 	%rd43, %r30, 4;
	add.s64 	%rd44, %rd37, %rd43;
	ld.global.u32 	%r71, [%rd44];
	mad.lo.s32 	%r72, %r71, %r70, %r69;
	ld.global.u32 	%r73, [%rd42+8];
	add.s64 	%rd45, %rd44, %rd43;
	ld.global.u32 	%r74, [%rd45];
	mad.lo.s32 	%r75, %r74, %r73, %r72;
	ld.global.u32 	%r76, [%rd42+12];
	add.s64 	%rd46, %rd45, %rd43;
	ld.global.u32 	%r77, [%rd46];
	mad.lo.s32 	%r104, %r77, %r76, %r75;
	add.s32 	%r99, %r99, 4;
$L__BB0_7:
	setp.eq.s32 	%p6, %r17, 0;
	@%p6 bra 	$L__BB0_12;
	setp.eq.s32 	%p7, %r17, 1;
	@%p7 bra 	$L__BB0_10;
	add.s32 	%r79, %r99, %r3;
	mul.wide.u32 	%rd47, %r79, 4;
	add.s64 	%rd48, %rd2, %rd47;
	ld.global.u32 	%r80, [%rd48];
	mad.lo.s32 	%r81, %r99, %r30, %r2;
	mul.wide.s32 	%rd49, %r81, 4;
	add.s64 	%rd50, %rd1, %rd49;
	ld.global.u32 	%r82, [%rd50];
	mad.lo.s32 	%r83, %r82, %r80, %r104;
	cvt.u64.u32 	%rd51, %r3;
	cvt.u64.u32 	%rd52, %r99;
	add.s64 	%rd53, %rd52, %rd51;
	shl.b64 	%rd54, %rd53, 2;
	add.s64 	%rd55, %rd2, %rd54;
	ld.global.u32 	%r84, [%rd55+4];
	mul.wide.s32 	%rd56, %r30, 4;
	add.s64 	%rd57, %rd50, %rd56;
	ld.global.u32 	%r85, [%rd57];
	mad.lo.s32 	%r104, %r85, %r84, %r83;
	add.s32 	%r99, %r99, 2;
$L__BB0_10:
	and.b32  	%r86, %r30, 1;
	setp.eq.b32 	%p8, %r86, 1;
	not.pred 	%p9, %p8;
	@%p9 bra 	$L__BB0_12;
	add.s32 	%r87, %r99, %r3;
	mul.wide.u32 	%rd58, %r87, 4;
	add.s64 	%rd59, %rd2, %rd58;
	ld.global.u32 	%r88, [%rd59];
	mad.lo.s32 	%r89, %r99, %r30, %r2;
	mul.wide.s32 	%rd60, %r89, 4;
	add.s64 	%rd61, %rd1, %rd60;
	ld.global.u32 	%r90, [%rd61];
	mad.lo.s32 	%r104, %r90, %r88, %r104;
$L__BB0_12:
	ld.param.u64 	%rd65, [_Z9transposePiS_S_i_param_2];
	add.s32 	%r91, %r3, %r2;
	cvta.to.global.u64 	%rd62, %rd65;
	mul.wide.s32 	%rd63, %r91, 4;
	add.s64 	%rd64, %rd62, %rd63;
	st.global.u32 	[%rd64], %r104;
$L__BB0_13:
	ret;

}


// ===== COMPILED SASS (sm_100) =====

	.target	sm_100

	.elftype	@"ET_EXEC"


//--------------------- .note.nv.tkinfo           --------------------------
	.section	.note.nv.tkinfo,"",@"SHT_NOTE"
	.sectionflags	@"SHF_NOTE_NV_TKINFO"
	.tkinfo
        /*0018*/ 	.word	0x00000002
        /*0030*/ 	.string	""
        /*0030*/ 	.string	"ptxas"
        /*0030*/ 	.string	"Cuda compilation tools, release 13.0, V13.0.88"
        /*0030*/ 	.string	"Build cuda_13.0.r13.0/compiler.36424714_0"
        /*0030*/ 	.string	"-arch sm_100 -m 64 "



//--------------------- .note.nv.cuinfo           --------------------------
	.section	.note.nv.cuinfo,"",@"SHT_NOTE"
	.sectionflags	@"SHF_NOTE_NV_CUINFO"
        /*0018*/ 	.short	0x0002
        /*001a*/ 	.short	0x0064
        /*001c*/ 	.short	0x0082
	.zero		2


//--------------------- .nv.info                  --------------------------
	.section	.nv.info,"",@"SHT_CUDA_INFO"
	.align	4


	//----- nvinfo : EIATTR_REGCOUNT
	.align		4
        /*0000*/ 	.byte	0x04, 0x2f
        /*0002*/ 	.short	(.L_1 - .L_0)
	.align		4
.L_0:
        /*0004*/ 	.word	index@(_Z9transposePiS_S_i)
        /*0008*/ 	.word	0x0000001e


	//----- nvinfo : EIATTR_FRAME_SIZE
	.align		4
.L_1:
        /*000c*/ 	.byte	0x04, 0x11
        /*000e*/ 	.short	(.L_3 - .L_2)
	.align		4
.L_2:
        /*0010*/ 	.word	index@(_Z9transposePiS_S_i)
        /*0014*/ 	.word	0x00000000


	//----- nvinfo : EIATTR_MIN_STACK_SIZE
	.align		4
.L_3:
        /*0018*/ 	.byte	0x04, 0x12
        /*001a*/ 	.short	(.L_5 - .L_4)
	.align		4
.L_4:
        /*001c*/ 	.word	index@(_Z9transposePiS_S_i)
        /*0020*/ 	.word	0x00000000
.L_5:


//--------------------- .nv.compat                --------------------------
	.section	.nv.compat,"",@"SHT_CUDA_COMPAT_INFO"
	.align	4
        /*0000*/ 	.byte	0x02, 0x09, 0x00, 0x00, 0x02, 0x02, 0x01, 0x00, 0x02, 0x05, 0x05, 0x00, 0x03, 0x07, 0x01, 0x01
        /*0010*/ 	.byte	0x02, 0x03, 0x00, 0x00, 0x02, 0x06, 0x01, 0x00, 0x04, 0x0b, 0x08, 0x00, 0x09, 0x00, 0x00, 0x00
        /*0020*/ 	.byte	0x00, 0x00, 0x00, 0x00


//--------------------- .nv.info._Z9transposePiS_S_i --------------------------
	.section	.nv.info._Z9transposePiS_S_i,"",@"SHT_CUDA_INFO"
	.sectionflags	@""
	.align	4


	//----- nvinfo : EIATTR_CUDA_API_VERSION
	.align		4
        /*0000*/ 	.byte	0x04, 0x37
        /*0002*/ 	.short	(.L_7 - .L_6)
.L_6:
        /*0004*/ 	.word	0x00000082


	//----- nvinfo : EIATTR_KPARAM_INFO
	.align		4
.L_7:
        /*0008*/ 	.byte	0x04, 0x17
        /*000a*/ 	.short	(.L_9 - .L_8)
.L_8:
        /*000c*/ 	.word	0x00000000
        /*0010*/ 	.short	0x0003
        /*0012*/ 	.short	0x0018
        /*0014*/ 	.byte	0x00, 0xf0, 0x11, 0x00


	//----- nvinfo : EIATTR_KPARAM_INFO
	.align		4
.L_9:
        /*0018*/ 	.byte	0x04, 0x17
        /*001a*/ 	.short	(.L_11 - .L_10)
.L_10:
        /*001c*/ 	.word	0x00000000
        /*0020*/ 	.short	0x0002
        /*0022*/ 	.short	0x0010
        /*0024*/ 	.byte	0x00, 0xf5, 0x21, 0x00


	//----- nvinfo : EIATTR_KPARAM_INFO
	.align		4
.L_11:
        /*0028*/ 	.byte	0x04, 0x17
        /*002a*/ 	.short	(.L_13 - .L_12)
.L_12:
        /*002c*/ 	.word	0x00000000
        /*0030*/ 	.short	0x0001
        /*0032*/ 	.short	0x0008
        /*0034*/ 	.byte	0x00, 0xf5, 0x21, 0x00


	//----- nvinfo : EIATTR_KPARAM_INFO
	.align		4
.L_13:
        /*0038*/ 	.byte	0x04, 0x17
        /*003a*/ 	.short	(.L_15 - .L_14)
.L_14:
        /*003c*/ 	.word	0x00000000
        /*0040*/ 	.short	0x0000
        /*0042*/ 	.short	0x0000
        /*0044*/ 	.byte	0x00, 0xf5, 0x21, 0x00


	//----- nvinfo : EIATTR_SPARSE_MMA_MASK
	.align		4
.L_15:
        /*0048*/ 	.byte	0x03, 0x50
        /*004a*/ 	.short	0x0000


	//----- nvinfo : EIATTR_MAXREG_COUNT
	.align		4
        /*004c*/ 	.byte	0x03, 0x1b
        /*004e*/ 	.short	0x00ff


	//----- nvinfo : EIATTR_MERCURY_ISA_VERSION
	.align		4
        /*0050*/ 	.byte	0x03, 0x5f
        /*0052*/ 	.short	0x0101


	//----- nvinfo : EIATTR_VRC_CTA_INIT_COUNT
	.align		4
        /*0054*/ 	.byte	0x02, 0x4a
	.zero		1
	.zero		1


	//----- nvinfo : EIATTR_EXIT_INSTR_OFFSETS
	.align		4
        /*0058*/ 	.byte	0x04, 0x1c
        /*005a*/ 	.short	(.L_17 - .L_16)


	//   ....[0]....
.L_16:
        /*005c*/ 	.word	0x000000c0


	//   ....[1]....
        /*0060*/ 	.word	0x00000a90


	//----- nvinfo : EIATTR_CBANK_PARAM_SIZE
	.align		4
.L_17:
        /*0064*/ 	.byte	0x03, 0x19
        /*0066*/ 	.short	0x001c


	//----- nvinfo : EIATTR_PARAM_CBANK
	.align		4
        /*0068*/ 	.byte	0x04, 0x0a
        /*006a*/ 	.short	(.L_19 - .L_18)
	.align		4
.L_18:
        /*006c*/ 	.word	index@(.nv.constant0._Z9transposePiS_S_i)
        /*0070*/ 	.short	0x0380
        /*0072*/ 	.short	0x001c


	//----- nvinfo : EIATTR_SW_WAR
	.align		4
.L_19:
        /*0074*/ 	.byte	0x04, 0x36
        /*0076*/ 	.short	(.L_21 - .L_20)
.L_20:
        /*0078*/ 	.word	0x00000008
.L_21:


//--------------------- .nv.callgraph             --------------------------
	.section	.nv.callgraph,"",@"SHT_CUDA_CALLGRAPH"
	.align	4
	.sectionentsize	8
	.align		4
        /*0000*/ 	.word	0x00000000
	.align		4
        /*0004*/ 	.word	0xffffffff
	.align		4
        /*0008*/ 	.word	0x00000000
	.align		4
        /*000c*/ 	.word	0xfffffffe
	.align		4
        /*0010*/ 	.word	0x00000000
	.align		4
        /*0014*/ 	.word	0xfffffffd
	.align		4
        /*0018*/ 	.word	0x00000000
	.align		4
        /*001c*/ 	.word	0xfffffffc


//--------------------- .text._Z9transposePiS_S_i --------------------------
	.section	.text._Z9transposePiS_S_i,"ax",@progbits
	.align	128
        .global         _Z9transposePiS_S_i
        .type           _Z9transposePiS_S_i,@function
        .size           _Z9transposePiS_S_i,(.L_x_5 - _Z9transposePiS_S_i)
        .other          _Z9transposePiS_S_i,@"STO_CUDA_ENTRY STV_DEFAULT"
_Z9transposePiS_S_i:
.text._Z9transposePiS_S_i:
[----:B------:R-:W-:Y:S01]  /*0000*/  LDC R1, c[0x0][0x37c] ;  /* 0x0000df00ff017b82 */ /* 0x000fe20000000800 */
[----:B------:R-:W0:Y:S01]  /*0010*/  S2R R13, SR_CTAID.Y ;  /* 0x00000000000d7919 */ /* 0x000e220000002600 */
[----:B------:R-:W0:Y:S01]  /*0020*/  LDCU UR4, c[0x0][0x364] ;  /* 0x00006c80ff0477ac */ /* 0x000e220008000800 */
[----:B------:R-:W0:Y:S01]  /*0030*/  S2R R0, SR_TID.Y ;  /* 0x0000000000007919 */ /* 0x000e220000002200 */
[----:B------:R-:W1:Y:S01]  /*0040*/  LDCU UR5, c[0x0][0x360] ;  /* 0x00006c00ff0577ac */ /* 0x000e620008000800 */
[----:B------:R-:W1:Y:S01]  /*0050*/  S2R R2, SR_CTAID.X ;  /* 0x0000000000027919 */ /* 0x000e620000002500 */
[----:B------:R-:W2:Y:S01]  /*0060*/  LDCU UR20, c[0x0][0x398] ;  /* 0x00007300ff1477ac */ /* 0x000ea20008000800 */
[----:B------:R-:W1:Y:S01]  /*0070*/  S2R R3, SR_TID.X ;  /* 0x0000000000037919 */ /* 0x000e620000002100 */
[----:B0-----:R-:W-:Y:S02]  /*0080*/  IMAD R13, R13, UR4, R0 ;  /* 0x000000040d0d7c24 */ /* 0x001fe4000f8e0200 */
[----:B-1----:R-:W-:-:S05]  /*0090*/  IMAD R0, R2, UR5, R3 ;  /* 0x0000000502007c24 */ /* 0x002fca000f8e0203 */
[----:B------:R-:W-:-:S04]  /*00a0*/  VIMNMX R2, PT, PT, R13, R0, !PT ;  /* 0x000000000d027248 */ /* 0x000fc80007fe0100 */
[----:B--2---:R-:W-:-:S13]  /*00b0*/  ISETP.GE.AND P0, PT, R2, UR20, PT ;  /* 0x0000001402007c0c */ /* 0x004fda000bf06270 */
[----:B------:R-:W-:Y:S05]  /*00c0*/  @P0 EXIT ;  /* 0x000000000000094d */ /* 0x000fea0003800000 */
[----:B------:R-:W-:Y:S01]  /*00d0*/  UISETP.GE.U32.AND UP0, UPT, UR20, 0x8, UPT ;  /* 0x000000081400788c */ /* 0x000fe2000bf06070 */
[----:B------:R-:W-:Y:S02]  /*00e0*/  HFMA2 R12, -RZ, RZ, 0, 0 ;  /* 0x00000000ff0c7431 */ /* 0x000fe400000001ff */
[----:B------:R-:W-:Y:S01]  /*00f0*/  IMAD R13, R13, UR20, RZ ;  /* 0x000000140d0d7c24 */ /* 0x000fe2000f8e02ff */
[----:B------:R-:W-:Y:S01]  /*0100*/  UMOV UR4, URZ ;  /* 0x000000ff00047c82 */ /* 0x000fe20008000000 */
[----:B------:R-:W0:Y:S04]  /*0110*/  LDCU.64 UR18, c[0x0][0x358] ;  /* 0x00006b00ff1277ac */ /* 0x000e280008000a00 */
[----:B------:R-:W-:Y:S05]  /*0120*/  BRA.U !UP0, `(.L_x_0) ;  /* 0x0000000508047547 */ /* 0x000fea000b800000 */
[----:B------:R-:W1:Y:S01]  /*0130*/  LDCU.128 UR24, c[0x0][0x380] ;  /* 0x00007000ff1877ac */ /* 0x000e620008000c00 */
[----:B------:R-:W-:Y:S02]  /*0140*/  MOV R12, RZ ;  /* 0x000000ff000c7202 */ /* 0x000fe40000000f00 */
[----:B------:R-:W-:Y:S01]  /*0150*/  MOV R14, R0 ;  /* 0x00000000000e7202 */ /* 0x000fe20000000f00 */
[----:B------:R-:W-:-:S04]  /*0160*/  ULOP3.LUT UR4, UR20, 0x7ffffff8, URZ, 0xc0, !UPT ;  /* 0x7ffffff814047892 */ /* 0x000fc8000f8ec0ff */
[----:B------:R-:W-:Y:S01]  /*0170*/  UIADD3 UR5, UPT, UPT, -UR4, URZ, URZ ;  /* 0x000000ff04057290 */ /* 0x000fe2000fffe1ff */
[----:B-1----:R-:W-:Y:S01]  /*0180*/  MOV R2, UR24 ;  /* 0x0000001800027c02 */ /* 0x002fe20008000f00 */
[----:B------:R-:W-:Y:S01]  /*0190*/  UIMAD.WIDE UR6, UR20, 0x8, UR26 ;  /* 0x00000008140678a5 */ /* 0x000fe2000f8e021a */
[----:B------:R-:W-:Y:S01]  /*01a0*/  MOV R3, UR25 ;  /* 0x0000001900037c02 */ /* 0x000fe20008000f00 */
[----:B------:R-:W-:Y:S02]  /*01b0*/  UIMAD.WIDE UR8, UR20, 0xc, UR26 ;  /* 0x0000000c140878a5 */ /* 0x000fe4000f8e021a */
[----:B------:R-:W-:Y:S01]  /*01c0*/  UIMAD.WIDE UR10, UR20, 0x10, UR26 ;  /* 0x00000010140a78a5 */ /* 0x000fe2000f8e021a */
[----:B------:R-:W-:Y:S01]  /*01d0*/  IMAD.WIDE.U32 R2, R13, 0x4, R2 ;  /* 0x000000040d027825 */ /* 0x000fe200078e0002 */
[----:B------:R-:W-:Y:S02]  /*01e0*/  UIMAD.WIDE UR12, UR20, 0x14, UR26 ;  /* 0x00000014140c78a5 */ /* 0x000fe4000f8e021a */
[----:B------:R-:W-:Y:S01]  /*01f0*/  UIMAD.WIDE UR14, UR20, 0x18, UR26 ;  /* 0x00000018140e78a5 */ /* 0x000fe2000f8e021a */
[----:B------:R-:W-:Y:S01]  /*0200*/  IADD3 R2, P0, PT, R2, 0x10, RZ ;  /* 0x0000001002027810 */ /* 0x000fe20007f1e0ff */
[----:B------:R-:W-:-:S03]  /*0210*/  UIMAD.WIDE UR16, UR20, 0x1c, UR26 ;  /* 0x0000001c141078a5 */ /* 0x000fc6000f8e021a */
[----:B------:R-:W-:-:S09]  /*0220*/  IADD3.X R3, PT, PT, RZ, R3, RZ, P0, !PT ;  /* 0x00000003ff037210 */ /* 0x000fd200007fe4ff */
.L_x_1:
[----:B------:R-:W-:Y:S01]  /*0230*/  UIMAD.WIDE UR22, UR20, 0x4, UR26 ;  /* 0x00000004141678a5 */ /* 0x000fe2000f8e021a */
[----:B------:R-:W-:Y:S02]  /*0240*/  IMAD.MOV.U32 R23, RZ, RZ, 0x4 ;  /* 0x00000004ff177424 */ /* 0x000fe400078e00ff */
[----:B------:R-:W-:Y:S01]  /*0250*/  HFMA2 R11, -RZ, RZ, 0, 2.384185791015625e-07 ;  /* 0x00000004ff0b7431 */ /* 0x000fe200000001ff */
[----:B------:R-:W-:Y:S01]  /*0260*/  MOV R25, 0x4 ;  /* 0x0000000400197802 */ /* 0x000fe20000000f00 */
[----:B0-----:R-:W2:Y:S01]  /*0270*/  LDG.E R21, desc[UR18][R2.64+-0x10] ;  /* 0xfffff01202157981 */ /* 0x001ea2000c1e1900 */
[C---:B------:R-:W-:Y:S01]  /*0280*/  IMAD.WIDE R22, R14.reuse, R23, UR26 ;  /* 0x0000001a0e167e25 */ /* 0x040fe2000f8e0217 */
[----:B------:R-:W-:Y:S02]  /*0290*/  MOV R8, UR22 ;  /* 0x0000001600087c02 */ /* 0x000fe40008000f00 */
[----:B------:R-:W-:Y:S01]  /*02a0*/  MOV R9, UR23 ;  /* 0x0000001700097c02 */ /* 0x000fe20008000f00 */
[----:B------:R-:W3:Y:S02]  /*02b0*/  LDG.E R19, desc[UR18][R2.64+-0xc] ;  /* 0xfffff41202137981 */ /* 0x000ee4000c1e1900 */
[----:B------:R-:W-:-:S02]  /*02c0*/  IMAD.WIDE R8, R14, 0x4, R8 ;  /* 0x000000040e087825 */ /* 0x000fc400078e0208 */
[----:B------:R-:W2:Y:S01]  /*02d0*/  LDG.E R22, desc[UR18][R22.64] ;  /* 0x0000001216167981 */ /* 0x000ea2000c1e1900 */
[----:B------:R-:W-:Y:S01]  /*02e0*/  MOV R5, 0x4 ;  /* 0x0000000400057802 */ /* 0x000fe20000000f00 */
[C---:B------:R-:W-:Y:S02]  /*02f0*/  IMAD.WIDE R24, R14.reuse, R25, UR6 ;  /* 0x000000060e187e25 */ /* 0x040fe4000f8e0219 */
[----:B------:R0:W3:Y:S02]  /*0300*/  LDG.E R20, desc[UR18][R8.64] ;  /* 0x0000001208147981 */ /* 0x0000e4000c1e1900 */
[----:B------:R-:W-:Y:S02]  /*0310*/  IMAD.WIDE R10, R14, R11, UR8 ;  /* 0x000000080e0a7e25 */ /* 0x000fe4000f8e020b */
[----:B------:R-:W4:Y:S04]  /*0320*/  LDG.E R18, desc[UR18][R24.64] ;  /* 0x0000001218127981 */ /* 0x000f28000c1e1900 */
[----:B------:R-:W4:Y:S01]  /*0330*/  LDG.E R17, desc[UR18][R2.64+-0x8] ;  /* 0xfffff81202117981 */ /* 0x000f22000c1e1900 */
[----:B0-----:R-:W-:-:S02]  /*0340*/  HFMA2 R9, -RZ, RZ, 0, 2.384185791015625e-07 ;  /* 0x00000004ff097431 */ /* 0x001fc400000001ff */
[----:B------:R-:W-:Y:S01]  /*0350*/  IMAD.MOV.U32 R7, RZ, RZ, 0x4 ;  /* 0x00000004ff077424 */ /* 0x000fe200078e00ff */
[----:B------:R0:W5:Y:S01]  /*0360*/  LDG.E R16, desc[UR18][R10.64] ;  /* 0x000000120a107981 */ /* 0x000162000c1e1900 */
[----:B------:R-:W-:-:S03]  /*0370*/  IMAD.WIDE R4, R14, R5, UR10 ;  /* 0x0000000a0e047e25 */ /* 0x000fc6000f8e0205 */
[----:B------:R-:W5:Y:S01]  /*0380*/  LDG.E R15, desc[UR18][R2.64+-0x4] ;  /* 0xfffffc12020f7981 */ /* 0x000f62000c1e1900 */
[C---:B------:R-:W-:Y:S01]  /*0390*/  IMAD.WIDE R6, R14.reuse, R7, UR12 ;  /* 0x0000000c0e067e25 */ /* 0x040fe2000f8e0207 */
[----:B------:R-:W-:Y:S02]  /*03a0*/  MOV R27, 0x4 ;  /* 0x00000004001b7802 */ /* 0x000fe40000000f00 */
[----:B------:R1:W5:Y:S01]  /*03b0*/  LDG.E R4, desc[UR18][R4.64] ;  /* 0x0000001204047981 */ /* 0x000362000c1e1900 */
[----:B------:R-:W-:-:S03]  /*03c0*/  IMAD.WIDE R8, R14, R9, UR14 ;  /* 0x0000000e0e087e25 */ /* 0x000fc6000f8e0209 */
[----:B------:R-:W5:Y:S01]  /*03d0*/  LDG.E R23, desc[UR18][R2.64] ;  /* 0x0000001202177981 */ /* 0x000f62000c1e1900 */
[----:B0-----:R-:W-:-:S03]  /*03e0*/  IMAD.WIDE R10, R14, R27, UR16 ;  /* 0x000000100e0a7e25 */ /* 0x001fc6000f8e021b */
[----:B------:R-:W5:Y:S04]  /*03f0*/  LDG.E R7, desc[UR18][R6.64] ;  /* 0x0000001206077981 */ /* 0x000f68000c1e1900 */
[----:B------:R-:W5:Y:S04]  /*0400*/  LDG.E R24, desc[UR18][R2.64+0x4] ;  /* 0x0000041202187981 */ /* 0x000f68000c1e1900 */
[----:B------:R-:W5:Y:S04]  /*0410*/  LDG.E R8, desc[UR18][R8.64] ;  /* 0x0000001208087981 */ /* 0x000f68000c1e1900 */
[----:B------:R-:W5:Y:S04]  /*0420*/  LDG.E R25, desc[UR18][R2.64+0x8] ;  /* 0x0000081202197981 */ /* 0x000f68000c1e1900 */
[----:B------:R-:W5:Y:S04]  /*0430*/  LDG.E R10, desc[UR18][R10.64] ;  /* 0x000000120a0a7981 */ /* 0x000f68000c1e1900 */
[----:B------:R0:W5:Y:S01]  /*0440*/  LDG.E R27, desc[UR18][R2.64+0xc] ;  /* 0x00000c12021b7981 */ /* 0x000162000c1e1900 */
[----:B------:R-:W-:-:S04]  /*0450*/  UIADD3 UR5, UPT, UPT, UR5, 0x8, URZ ;  /* 0x0000000805057890 */ /* 0x000fc8000fffe0ff */
[----:B------:R-:W-:Y:S01]  /*0460*/  UISETP.NE.AND UP0, UPT, UR5, URZ, UPT ;  /* 0x000000ff0500728c */ /* 0x000fe2000bf05270 */
[----:B-1----:R-:W-:Y:S02]  /*0470*/  MOV R5, UR20 ;  /* 0x0000001400057c02 */ /* 0x002fe40008000f00 */
[----:B0-----:R-:W-:Y:S02]  /*0480*/  IADD3 R2, P0, PT, R2, 0x20, RZ ;  /* 0x0000002002027810 */ /* 0x001fe40007f1e0ff */
[----:B------:R-:W-:Y:S02]  /*0490*/  LEA R14, R5, R14, 0x3 ;  /* 0x0000000e050e7211 */ /* 0x000fe400078e18ff */
[----:B------:R-:W-:Y:S01]  /*04a0*/  IADD3.X R3, PT, PT, RZ, R3, RZ, P0, !PT ;  /* 0x00000003ff037210 */ /* 0x000fe200007fe4ff */
[----:B--2---:R-:W-:-:S04]  /*04b0*/  IMAD R21, R21, R22, R12 ;  /* 0x0000001615157224 */ /* 0x004fc800078e020c */
[----:B---3--:R-:W-:-:S04]  /*04c0*/  IMAD R19, R19, R20, R21 ;  /* 0x0000001413137224 */ /* 0x008fc800078e0215 */
[----:B----4-:R-:W-:-:S04]  /*04d0*/  IMAD R17, R17, R18, R19 ;  /* 0x0000001211117224 */ /* 0x010fc800078e0213 */
[----:B-----5:R-:W-:-:S04]  /*04e0*/  IMAD R15, R15, R16, R17 ;  /* 0x000000100f0f7224 */ /* 0x020fc800078e0211 */
[----:B------:R-:W-:-:S04]  /*04f0*/  IMAD R4, R23, R4, R15 ;  /* 0x0000000417047224 */ /* 0x000fc800078e020f */
[----:B------:R-:W-:-:S04]  /*0500*/  IMAD R4, R24, R7, R4 ;  /* 0x0000000718047224 */ /* 0x000fc800078e0204 */
[----:B------:R-:W-:-:S04]  /*0510*/  IMAD R4, R25, R8, R4 ;  /* 0x0000000819047224 */ /* 0x000fc800078e0204 */
[----:B------:R-:W-:Y:S01]  /*0520*/  IMAD R12, R27, R10, R4 ;  /* 0x0000000a1b0c7224 */ /* 0x000fe200078e0204 */
[----:B------:R-:W-:Y:S06]  /*0530*/  BRA.U UP0, `(.L_x_1) ;  /* 0xfffffffd003c7547 */ /* 0x000fec000b83ffff */
.L_x_0:
[----:B------:R-:W-:-:S04]  /*0540*/  ULOP3.LUT UR6, UR20, 0x7, URZ, 0xc0, !UPT ;  /* 0x0000000714067892 */ /* 0x000fc8000f8ec0ff */
[----:B------:R-:W-:-:S09]  /*0550*/  UISETP.NE.AND UP0, UPT, UR6, URZ, UPT ;  /* 0x000000ff0600728c */ /* 0x000fd2000bf05270 */
[----:B------:R-:W-:Y:S05]  /*0560*/  BRA.U !UP0, `(.L_x_2) ;  /* 0x0000000508387547 */ /* 0x000fea000b800000 */
[----:B------:R-:W-:Y:S02]  /*0570*/  UISETP.GE.U32.AND UP0, UPT, UR6, 0x4, UPT ;  /* 0x000000040600788c */ /* 0x000fe4000bf06070 */
[----:B------:R-:W-:-:S04]  /*0580*/  ULOP3.LUT UR5, UR20, 0x3, URZ, 0xc0, !UPT ;  /* 0x0000000314057892 */ /* 0x000fc8000f8ec0ff */
[----:B------:R-:W-:-:S03]  /*0590*/  UISETP.NE.AND UP1, UPT, UR5, URZ, UPT ;  /* 0x000000ff0500728c */ /* 0x000fc6000bf25270 */
[----:B------:R-:W-:Y:S08]  /*05a0*/  BRA.U !UP0, `(.L_x_3) ;  /* 0x00000001087c7547 */ /* 0x000ff0000b800000 */
[----:B------:R-:W1:Y:S01]  /*05b0*/  LDC.64 R6, c[0x0][0x388] ;  /* 0x0000e200ff067b82 */ /* 0x000e620000000a00 */
[----:B------:R-:W2:Y:S01]  /*05c0*/  LDCU.64 UR6, c[0x0][0x380] ;  /* 0x00007000ff0677ac */ /* 0x000ea20008000a00 */
[----:B------:R-:W-:Y:S01]  /*05d0*/  IMAD.U32 R9, RZ, RZ, UR4 ;  /* 0x00000004ff097e24 */ /* 0x000fe2000f8e00ff */
[C---:B------:R-:W-:Y:S02]  /*05e0*/  IADD3 R3, PT, PT, R13.reuse, UR4, RZ ;  /* 0x000000040d037c10 */ /* 0x040fe4000fffe0ff */
[----:B------:R-:W-:Y:S01]  /*05f0*/  IADD3 R10, P0, PT, R13, UR4, RZ ;  /* 0x000000040d0a7c10 */ /* 0x000fe2000ff1e0ff */
[----:B------:R-:W-:Y:S01]  /*0600*/  IMAD R9, R9, UR20, R0 ;  /* 0x0000001409097c24 */ /* 0x000fe2000f8e0200 */
[----:B------:R-:W-:Y:S01]  /*0610*/  MOV R11, UR20 ;  /* 0x00000014000b7c02 */ /* 0x000fe20008000f00 */
[----:B------:R-:W3:Y:S01]  /*0620*/  LDC.64 R4, c[0x0][0x380] ;  /* 0x0000e000ff047b82 */ /* 0x000ee20000000a00 */
[----:B------:R-:W-:Y:S01]  /*0630*/  MOV R15, UR20 ;  /* 0x00000014000f7c02 */ /* 0x000fe20008000f00 */
[----:B-1----:R-:W-:Y:S01]  /*0640*/  IMAD.WIDE R6, R9, 0x4, R6 ;  /* 0x0000000409067825 */ /* 0x002fe200078e0206 */
[----:B------:R-:W-:-:S05]  /*0650*/  MOV R9, UR20 ;  /* 0x0000001400097c02 */ /* 0x000fca0008000f00 */
[----:B------:R-:W-:Y:S02]  /*0660*/  IMAD.WIDE R8, R9, 0x4, R6 ;  /* 0x0000000409087825 */ /* 0x000fe400078e0206 */
[----:B0-----:R-:W4:Y:S02]  /*0670*/  LDG.E R6, desc[UR18][R6.64] ;  /* 0x0000001206067981 */ /* 0x001f24000c1e1900 */
[----:B---3--:R-:W-:Y:S01]  /*0680*/  IMAD.WIDE.U32 R4, R3, 0x4, R4 ;  /* 0x0000000403047825 */ /* 0x008fe200078e0004 */
[----:B------:R-:W-:Y:S01]  /*0690*/  IADD3.X R3, PT, PT, RZ, RZ, RZ, P0, !PT ;  /* 0x000000ffff037210 */ /* 0x000fe200007fe4ff */
[----:B------:R-:W3:Y:S01]  /*06a0*/  LDG.E R17, desc[UR18][R8.64] ;  /* 0x0000001208117981 */ /* 0x000ee2000c1e1900 */
[----:B--2---:R-:W-:-:S03]  /*06b0*/  LEA R2, P0, R10, UR6, 0x2 ;  /* 0x000000060a027c11 */ /* 0x004fc6000f8010ff */
[----:B------:R-:W4:Y:S01]  /*06c0*/  LDG.E R5, desc[UR18][R4.64] ;  /* 0x0000001204057981 */ /* 0x000f22000c1e1900 */
[----:B------:R-:W-:Y:S01]  /*06d0*/  LEA.HI.X R3, R10, UR7, R3, 0x2, P0 ;  /* 0x000000070a037c11 */ /* 0x000fe200080f1403 */
[----:B------:R-:W-:-:S04]  /*06e0*/  IMAD.WIDE R10, R11, 0x4, R8 ;  /* 0x000000040b0a7825 */ /* 0x000fc800078e0208 */
[----:B------:R-:W3:Y:S01]  /*06f0*/  LDG.E R16, desc[UR18][R2.64+0x4] ;  /* 0x0000041202107981 */ /* 0x000ee2000c1e1900 */
[----:B------:R-:W-:-:S03]  /*0700*/  IMAD.WIDE R14, R15, 0x4, R10 ;  /* 0x000000040f0e7825 */ /* 0x000fc600078e020a */
[----:B------:R-:W2:Y:S04]  /*0710*/  LDG.E R19, desc[UR18][R10.64] ;  /* 0x000000120a137981 */ /* 0x000ea8000c1e1900 */
[----:B------:R-:W2:Y:S04]  /*0720*/  LDG.E R18, desc[UR18][R2.64+0x8] ;  /* 0x0000081202127981 */ /* 0x000ea8000c1e1900 */
[----:B------:R-:W5:Y:S04]  /*0730*/  LDG.E R20, desc[UR18][R2.64+0xc] ;  /* 0x00000c1202147981 */ /* 0x000f68000c1e1900 */
[----:B------:R-:W5:Y:S01]  /*0740*/  LDG.E R14, desc[UR18][R14.64] ;  /* 0x000000120e0e7981 */ /* 0x000f62000c1e1900 */
[----:B------:R-:W-:Y:S01]  /*0750*/  UIADD3 UR4, UPT, UPT, UR4, 0x4, URZ ;  /* 0x0000000404047890 */ /* 0x000fe2000fffe0ff */
[----:B----4-:R-:W-:-:S04]  /*0760*/  IMAD R5, R5, R6, R12 ;  /* 0x0000000605057224 */ /* 0x010fc800078e020c */
[----:B---3--:R-:W-:-:S04]  /*0770*/  IMAD R5, R16, R17, R5 ;  /* 0x0000001110057224 */ /* 0x008fc800078e0205 */
[----:B--2---:R-:W-:-:S04]  /*0780*/  IMAD R5, R18, R19, R5 ;  /* 0x0000001312057224 */ /* 0x004fc800078e0205 */
[----:B-----5:R-:W-:-:S07]  /*0790*/  IMAD R12, R20, R14, R5 ;  /* 0x0000000e140c7224 */ /* 0x020fce00078e0205 */
.L_x_3:
[----:B------:R-:W-:Y:S05]  /*07a0*/  BRA.U !UP1, `(.L_x_2) ;  /* 0x0000000109a87547 */ /* 0x000fea000b800000 */
[----:B------:R-:W-:Y:S01]  /*07b0*/  UISETP.NE.AND UP0, UPT, UR5, 0x1, UPT ;  /* 0x000000010500788c */ /* 0x000fe2000bf05270 */
[----:B------:R-:W-:Y:S01]  /*07c0*/  MOV R7, UR4 ;  /* 0x0000000400077c02 */ /* 0x000fe20008000f00 */
[----:B------:R-:W-:Y:S02]  /*07d0*/  ULOP3.LUT UR5, UR20, 0x1, URZ, 0xc0, !UPT ;  /* 0x0000000114057892 */ /* 0x000fe4000f8ec0ff */
[----:B------:R-:W-:Y:S02]  /*07e0*/  MOV R15, UR20 ;  /* 0x00000014000f7c02 */ /* 0x000fe40008000f00 */
[----:B------:R-:W-:Y:S01]  /*07f0*/  UISETP.NE.U32.AND UP1, UPT, UR5, 0x1, UPT ;  /* 0x000000010500788c */ /* 0x000fe2000bf25070 */
[----:B------:R-:W-:-:S04]  /*0800*/  PLOP3.LUT P1, PT, PT, PT, UP0, 0x80, 0x8 ;  /* 0x000000000008781c */ /* 0x000fc80003f2f008 */
[----:B------:R-:W1:Y:S01]  /*0810*/  @UP0 LDCU.128 UR8, c[0x0][0x380] ;  /* 0x00007000ff0807ac */ /* 0x000e620008000c00 */
[----:B------:R-:W-:Y:S01]  /*0820*/  PLOP3.LUT P0, PT, PT, PT, UP1, 0x80, 0x8 ;  /* 0x000000000008781c */ /* 0x000fe20003f0f018 */
[----:B------:R-:W2:Y:S04]  /*0830*/  @UP0 LDCU.64 UR6, c[0x0][0x380] ;  /* 0x00007000ff0607ac */ /* 0x000ea80008000a00 */
[----:B------:R-:W3:Y:S03]  /*0840*/  @!UP1 LDCU.128 UR12, c[0x0][0x380] ;  /* 0x00007000ff0c97ac */ /* 0x000ee60008000c00 */
[C---:B------:R-:W-:Y:S02]  /*0850*/  @P1 IADD3 R3, PT, PT, R13.reuse, UR4, RZ ;  /* 0x000000040d031c10 */ /* 0x040fe4000fffe0ff */
[----:B------:R-:W-:Y:S01]  /*0860*/  @P1 IADD3 R6, P2, PT, R13, UR4, RZ ;  /* 0x000000040d061c10 */ /* 0x000fe2000ff5e0ff */
[----:B------:R-:W-:Y:S01]  /*0870*/  @UP0 UIADD3 UR4, UPT, UPT, UR4, 0x2, URZ ;  /* 0x0000000204040890 */ /* 0x000fe2000fffe0ff */
[----:B-1----:R-:W-:Y:S01]  /*0880*/  MOV R11, UR9 ;  /* 0x00000009000b7c02 */ /* 0x002fe20008000f00 */
[----:B------:R-:W-:Y:S01]  /*0890*/  IMAD.U32 R10, RZ, RZ, UR8 ;  /* 0x00000008ff0a7e24 */ /* 0x000fe2000f8e00ff */
[----:B------:R-:W-:-:S02]  /*08a0*/  MOV R4, UR10 ;  /* 0x0000000a00047c02 */ /* 0x000fc40008000f00 */
[----:B------:R-:W-:Y:S01]  /*08b0*/  MOV R5, UR11 ;  /* 0x0000000b00057c02 */ /* 0x000fe20008000f00 */
[----:B------:R-:W-:-:S04]  /*08c0*/  @P1 IMAD.WIDE.U32 R10, R3, 0x4, R10 ;  /* 0x00000004030a1825 */ /* 0x000fc800078e000a */
[----:B------:R-:W-:Y:S01]  /*08d0*/  @P1 IMAD R3, R7, UR20, R0 ;  /* 0x0000001407031c24 */ /* 0x000fe2000f8e0200 */
[----:B------:R-:W-:Y:S01]  /*08e0*/  @P1 IADD3.X R7, PT, PT, RZ, RZ, RZ, P2, !PT ;  /* 0x000000ffff071210 */ /* 0x000fe200017fe4ff */
[----:B------:R-:W-:Y:S01]  /*08f0*/  IMAD.U32 R19, RZ, RZ, UR4 ;  /* 0x00000004ff137e24 */ /* 0x000fe2000f8e00ff */
[C---:B--2---:R-:W-:Y:S01]  /*0900*/  @P1 LEA R2, P2, R6.reuse, UR6, 0x2 ;  /* 0x0000000606021c11 */ /* 0x044fe2000f8410ff */
[----:B------:R-:W-:Y:S01]  /*0910*/  @P1 IMAD.WIDE R4, R3, 0x4, R4 ;  /* 0x0000000403041825 */ /* 0x000fe200078e0204 */
[----:B------:R-:W-:Y:S01]  /*0920*/  @!P0 IADD3 R17, PT, PT, R13, UR4, RZ ;  /* 0x000000040d118c10 */ /* 0x000fe2000fffe0ff */
[----:B0-----:R-:W2:Y:S01]  /*0930*/  @P1 LDG.E R11, desc[UR18][R10.64] ;  /* 0x000000120a0b1981 */ /* 0x001ea2000c1e1900 */
[----:B------:R-:W-:Y:S01]  /*0940*/  @P1 LEA.HI.X R3, R6, UR7, R7, 0x2, P2 ;  /* 0x0000000706031c11 */ /* 0x000fe200090f1407 */
[----:B------:R-:W-:Y:S01]  /*0950*/  @!P0 IMAD R19, R19, UR20, R0 ;  /* 0x0000001413138c24 */ /* 0x000fe2000f8e0200 */
[----:B---3--:R-:W-:Y:S01]  /*0960*/  MOV R6, UR12 ;  /* 0x0000000c00067c02 */ /* 0x008fe20008000f00 */
[----:B------:R-:W-:Y:S01]  /*0970*/  @P1 IMAD.WIDE R14, R15, 0x4, R4 ;  /* 0x000000040f0e1825 */ /* 0x000fe200078e0204 */
[----:B------:R-:W-:Y:S01]  /*0980*/  MOV R7, UR13 ;  /* 0x0000000d00077c02 */ /* 0x000fe20008000f00 */
[----:B------:R-:W2:Y:S01]  /*0990*/  @P1 LDG.E R4, desc[UR18][R4.64] ;  /* 0x0000001204041981 */ /* 0x000ea2000c1e1900 */
[----:B------:R-:W-:-:S02]  /*09a0*/  MOV R8, UR14 ;  /* 0x0000000e00087c02 */ /* 0x000fc40008000f00 */
[----:B------:R-:W-:Y:S01]  /*09b0*/  MOV R9, UR15 ;  /* 0x0000000f00097c02 */ /* 0x000fe20008000f00 */
[----:B------:R-:W-:Y:S01]  /*09c0*/  @!P0 IMAD.WIDE.U32 R6, R17, 0x4, R6 ;  /* 0x0000000411068825 */ /* 0x000fe200078e0006 */
[----:B------:R-:W3:Y:S03]  /*09d0*/  @P1 LDG.E R14, desc[UR18][R14.64] ;  /* 0x000000120e0e1981 */ /* 0x000ee6000c1e1900 */
[----:B------:R-:W-:Y:S01]  /*09e0*/  @!P0 IMAD.WIDE R8, R19, 0x4, R8 ;  /* 0x0000000413088825 */ /* 0x000fe200078e0208 */
[----:B------:R-:W3:Y:S04]  /*09f0*/  @P1 LDG.E R2, desc[UR18][R2.64+0x4] ;  /* 0x0000041202021981 */ /* 0x000ee8000c1e1900 */
[----:B------:R-:W4:Y:S04]  /*0a00*/  @!P0 LDG.E R7, desc[UR18][R6.64] ;  /* 0x0000001206078981 */ /* 0x000f28000c1e1900 */
[----:B------:R-:W4:Y:S01]  /*0a10*/  @!P0 LDG.E R8, desc[UR18][R8.64] ;  /* 0x0000001208088981 */ /* 0x000f22000c1e1900 */
[----:B--2---:R-:W-:-:S04]  /*0a20*/  @P1 IMAD R11, R11, R4, R12 ;  /* 0x000000040b0b1224 */ /* 0x004fc800078e020c */
[----:B---3--:R-:W-:-:S04]  /*0a30*/  @P1 IMAD R12, R2, R14, R11 ;  /* 0x0000000e020c1224 */ /* 0x008fc800078e020b */
[----:B----4-:R-:W-:-:S07]  /*0a40*/  @!P0 IMAD R12, R7, R8, R12 ;  /* 0x00000008070c8224 */ /* 0x010fce00078e020c */
.L_x_2:
[----:B------:R-:W1:Y:S01]  /*0a50*/  LDC.64 R2, c[0x0][0x390] ;  /* 0x0000e400ff027b82 */ /* 0x000e620000000a00 */
[----:B------:R-:W-:-:S05]  /*0a60*/  IADD3 R13, PT, PT, R0, R13, RZ ;  /* 0x0000000d000d7210 */ /* 0x000fca0007ffe0ff */
[----:B-1----:R-:W-:-:S05]  /*0a70*/  IMAD.WIDE R2, R13, 0x4, R2 ;  /* 0x000000040d027825 */ /* 0x002fca00078e0202 */
[----:B0-----:R-:W-:Y:S01]  /*0a80*/  STG.E desc[UR18][R2.64], R12 ;  /* 0x0000000c02007986 */ /* 0x001fe2000c101912 */
[----:B------:R-:W-:Y:S05]  /*0a90*/  EXIT ;  /* 0x000000000000794d */ /* 0x000fea0003800000 */
.L_x_4:
[----:B------:R-:W-:-:S00]  /*0aa0*/  BRA `(.L_x_4) ;  /* 0xfffffffc00fc7947 */ /* 0x000fc0000383ffff */
[----:B------:R-:W-:-:S00]  /*0ab0*/  NOP ;  /* 0x0000000000007918 */ /* 0x000fc00000000000 */
        /* <DEDUP_REMOVED lines=12> */
.L_x_5:


//--------------------- .nv.shared.reserved.0     --------------------------
	.section	.nv.shared.reserved.0,"aw",@nobits
	.weak		__nv_reservedSMEM_offset_0_alias
	.size		__nv_reservedSMEM_offset_0_alias, 0, 64
	.other		__nv_reservedSMEM_offset_0_alias,@"STO_CUDA_RESERVED_SHARED STV_DEFAULT"
__nv_reservedSMEM_offset_0_alias:
	.zero		0
	.zero		64


//--------------------- .nv.constant0._Z9transposePiS_S_i --------------------------
	.section	.nv.constant0._Z9transposePiS_S_i,"a",@progbits
	.sectionflags	@""
	.align	4
.nv.constant0._Z9transposePiS_S_i:
	.zero		924


//--------------------- SYMBOLS --------------------------

	.type		.nv.reservedSmem.offset0,@object
	.size		.nv.reservedSmem.offset0,0x4
